//
// Generated by NVIDIA NVVM Compiler
//
// Compiler Build ID: CL-36424714
// Cuda compilation tools, release 13.0, V13.0.88
// Based on NVVM 20.0.0
//

.version 9.0
.target sm_100
.address_size 64

	// .globl	_Z19memory_latency_testPii

.visible .entry _Z19memory_latency_testPii(
	.param .u64 .ptr .align 1 _Z19memory_latency_testPii_param_0,
	.param .u32 _Z19memory_latency_testPii_param_1
)
{
	.reg .pred 	%p<2>;
	.reg .b32 	%r<8>;
	.reg .b64 	%rd<5>;

	ld.param.u64 	%rd1, [_Z19memory_latency_testPii_param_0];
	ld.param.u32 	%r2, [_Z19memory_latency_testPii_param_1];
	mov.u32 	%r3, %tid.x;
	mov.u32 	%r4, %ctaid.x;
	mov.u32 	%r5, %ntid.x;
	mad.lo.s32 	%r1, %r4, %r5, %r3;
	setp.ge.s32 	%p1, %r1, %r2;
	@%p1 bra 	$L__BB0_2;
	cvta.to.global.u64 	%rd2, %rd1;
	mul.wide.s32 	%rd3, %r1, 4;
	add.s64 	%rd4, %rd2, %rd3;
	ld.global.u32 	%r6, [%rd4];
	add.s32 	%r7, %r6, 1;
	st.global.u32 	[%rd4], %r7;
$L__BB0_2:
	ret;

}


// ===== COMPILED SASS (sm_100) =====

	.target	sm_100

	.elftype	@"ET_EXEC"


//--------------------- .note.nv.tkinfo           --------------------------
	.section	.note.nv.tkinfo,"",@"SHT_NOTE"
	.sectionflags	@"SHF_NOTE_NV_TKINFO"
	.tkinfo
        /*0018*/ 	.word	0x00000002
        /*0030*/ 	.string	""
        /*0030*/ 	.string	"ptxas"
        /*0030*/ 	.string	"Cuda compilation tools, release 13.0, V13.0.88"
        /*0030*/ 	.string	"Build cuda_13.0.r13.0/compiler.36424714_0"
        /*0030*/ 	.string	"-arch sm_100 -m 64 "



//--------------------- .note.nv.cuinfo           --------------------------
	.section	.note.nv.cuinfo,"",@"SHT_NOTE"
	.sectionflags	@"SHF_NOTE_NV_CUINFO"
        /*0018*/ 	.short	0x0002
        /*001a*/ 	.short	0x0064
        /*001c*/ 	.short	0x0082
	.zero		2


//--------------------- .nv.info                  --------------------------
	.section	.nv.info,"",@"SHT_CUDA_INFO"
	.align	4


	//----- nvinfo : EIATTR_REGCOUNT
	.align		4
        /*0000*/ 	.byte	0x04, 0x2f
        /*0002*/ 	.short	(.L_1 - .L_0)
	.align		4
.L_0:
        /*0004*/ 	.word	index@(_Z19memory_latency_testPii)
        /*0008*/ 	.word	0x00000008


	//----- nvinfo : EIATTR_FRAME_SIZE
	.align		4
.L_1:
        /*000c*/ 	.byte	0x04, 0x11
        /*000e*/ 	.short	(.L_3 - .L_2)
	.align		4
.L_2:
        /*0010*/ 	.word	index@(_Z19memory_latency_testPii)
        /*0014*/ 	.word	0x00000000


	//----- nvinfo : EIATTR_MIN_STACK_SIZE
	.align		4
.L_3:
        /*0018*/ 	.byte	0x04, 0x12
        /*001a*/ 	.short	(.L_5 - .L_4)
	.align		4
.L_4:
        /*001c*/ 	.word	index@(_Z19memory_latency_testPii)
        /*0020*/ 	.word	0x00000000
.L_5:


//--------------------- .nv.compat                --------------------------
	.section	.nv.compat,"",@"SHT_CUDA_COMPAT_INFO"
	.align	4
        /*0000*/ 	.byte	0x02, 0x09, 0x00, 0x00, 0x02, 0x02, 0x01, 0x00, 0x02, 0x05, 0x05, 0x00, 0x03, 0x07, 0x01, 0x01
        /*0010*/ 	.byte	0x02, 0x03, 0x00, 0x00, 0x02, 0x06, 0x01, 0x00, 0x04, 0x0b, 0x08, 0x00, 0x09, 0x00, 0x00, 0x00
        /*0020*/ 	.byte	0x00, 0x00, 0x00, 0x00


//--------------------- .nv.info._Z19memory_latency_testPii --------------------------
	.section	.nv.info._Z19memory_latency_testPii,"",@"SHT_CUDA_INFO"
	.sectionflags	@""
	.align	4


	//----- nvinfo : EIATTR_CUDA_API_VERSION
	.align		4
        /*0000*/ 	.byte	0x04, 0x37
        /*0002*/ 	.short	(.L_7 - .L_6)
.L_6:
        /*0004*/ 	.word	0x00000082


	//----- nvinfo : EIATTR_KPARAM_INFO
	.align		4
.L_7:
        /*0008*/ 	.byte	0x04, 0x17
        /*000a*/ 	.short	(.L_9 - .L_8)
.L_8:
        /*000c*/ 	.word	0x00000000
        /*0010*/ 	.short	0x0001
        /*0012*/ 	.short	0x0008
        /*0014*/ 	.byte	0x00, 0xf0, 0x11, 0x00


	//----- nvinfo : EIATTR_KPARAM_INFO
	.align		4
.L_9:
        /*0018*/ 	.byte	0x04, 0x17
        /*001a*/ 	.short	(.L_11 - .L_10)
.L_10:
        /*001c*/ 	.word	0x00000000
        /*0020*/ 	.short	0x0000
        /*0022*/ 	.short	0x0000
        /*0024*/ 	.byte	0x00, 0xf5, 0x21, 0x00


	//----- nvinfo : EIATTR_SPARSE_MMA_MASK
	.align		4
.L_11:
        /*0028*/ 	.byte	0x03, 0x50
        /*002a*/ 	.short	0x0000


	//----- nvinfo : EIATTR_MAXREG_COUNT
	.align		4
        /*002c*/ 	.byte	0x03, 0x1b
        /*002e*/ 	.short	0x00ff


	//----- nvinfo : EIATTR_MERCURY_ISA_VERSION
	.align		4
        /*0030*/ 	.byte	0x03, 0x5f
        /*0032*/ 	.short	0x0101


	//----- nvinfo : EIATTR_VRC_CTA_INIT_COUNT
	.align		4
        /*0034*/ 	.byte	0x02, 0x4a
	.zero		1
	.zero		1


	//----- nvinfo : EIATTR_EXIT_INSTR_OFFSETS
	.align		4
        /*0038*/ 	.byte	0x04, 0x1c
        /*003a*/ 	.short	(.L_13 - .L_12)


	//   ....[0]....
.L_12:
        /*003c*/ 	.word	0x00000070


	//   ....[1]....
        /*0040*/ 	.word	0x000000e0


	//----- nvinfo : EIATTR_CBANK_PARAM_SIZE
	.align		4
.L_13:
        /*0044*/ 	.byte	0x03, 0x19
        /*0046*/ 	.short	0x000c


	//----- nvinfo : EIATTR_PARAM_CBANK
	.align		4
        /*0048*/ 	.byte	0x04, 0x0a
        /*004a*/ 	.short	(.L_15 - .L_14)
	.align		4
.L_14:
        /*004c*/ 	.word	index@(.nv.constant0._Z19memory_latency_testPii)
        /*0050*/ 	.short	0x0380
        /*0052*/ 	.short	0x000c


	//----- nvinfo : EIATTR_SW_WAR
	.align		4
.L_15:
        /*0054*/ 	.byte	0x04, 0x36
        /*0056*/ 	.short	(.L_17 - .L_16)
.L_16:
        /*0058*/ 	.word	0x00000008
.L_17:


//--------------------- .nv.callgraph             --------------------------
	.section	.nv.callgraph,"",@"SHT_CUDA_CALLGRAPH"
	.align	4
	.sectionentsize	8
	.align		4
        /*0000*/ 	.word	0x00000000
	.align		4
        /*0004*/ 	.word	0xffffffff
	.align		4
        /*0008*/ 	.word	0x00000000
	.align		4
        /*000c*/ 	.word	0xfffffffe
	.align		4
        /*0010*/ 	.word	0x00000000
	.align		4
        /*0014*/ 	.word	0xfffffffd
	.align		4
        /*0018*/ 	.word	0x00000000
	.align		4
        /*001c*/ 	.word	0xfffffffc


//--------------------- .text._Z19memory_latency_testPii --------------------------
	.section	.text._Z19memory_latency_testPii,"ax",@progbits
	.align	128
        .global         _Z19memory_latency_testPii
        .type           _Z19memory_latency_testPii,@function
        .size           _Z19memory_latency_testPii,(.L_x_1 - _Z19memory_latency_testPii)
        .other          _Z19memory_latency_testPii,@"STO_CUDA_ENTRY STV_DEFAULT"
_Z19memory_latency_testPii:
.text._Z19memory_latency_testPii:
[----:B------:R-:W-:Y:S01]  /*0000*/  LDC R1, c[0x0][0x37c] ;  /* 0x0000df00ff017b82 */ /* 0x000fe20000000800 */
[----:B------:R-:W0:Y:S07]  /*0010*/  S2R R5, SR_TID.X ;  /* 0x0000000000057919 */ /* 0x000e2e0000002100 */
[----:B------:R-:W0:Y:S01]  /*0020*/  S2UR UR4, SR_CTAID.X ;  /* 0x00000000000479c3 */ /* 0x000e220000002500 */
[----:B------:R-:W1:Y:S07]  /*0030*/  LDCU UR5, c[0x0][0x388] ;  /* 0x00007100ff0577ac */ /* 0x000e6e0008000800 */
[----:B------:R-:W0:Y:S02]  /*0040*/  LDC R0, c[0x0][0x360] ;  /* 0x0000d800ff007b82 */ /* 0x000e240000000800 */
[----:B0-----:R-:W-:-:S05]  /*0050*/  IMAD R5, R0, UR4, R5 ;  /* 0x0000000400057c24 */ /* 0x001fca000f8e0205 */
[----:B-1----:R-:W-:-:S13]  /*0060*/  ISETP.GE.AND P0, PT, R5, UR5, PT ;  /* 0x0000000505007c0c */ /* 0x002fda000bf06270 */
[----:B------:R-:W-:Y:S05]  /*0070*/  @P0 EXIT ;  /* 0x000000000000094d */ /* 0x000fea0003800000 */
[----:B------:R-:W0:Y:S01]  /*0080*/  LDC.64 R2, c[0x0][0x380] ;  /* 0x0000e000ff027b82 */ /* 0x000e220000000a00 */
[----:B------:R-:W1:Y:S01]  /*0090*/  LDCU.64 UR4, c[0x0][0x358] ;  /* 0x00006b00ff0477ac */ /* 0x000e620008000a00 */
[----:B0-----:R-:W-:-:S05]  /*00a0*/  IMAD.WIDE R2, R5, 0x4, R2 ;  /* 0x0000000405027825 */ /* 0x001fca00078e0202 */
[----:B-1----:R-:W2:Y:S02]  /*00b0*/  LDG.E R0, desc[UR4][R2.64] ;  /* 0x0000000402007981 */ /* 0x002ea4000c1e1900 */
[----:B--2---:R-:W-:-:S05]  /*00c0*/  IADD3 R5, PT, PT, R0, 0x1, RZ ;  /* 0x0000000100057810 */ /* 0x004fca0007ffe0ff */
[----:B------:R-:W-:Y:S01]  /*00d0*/  STG.E desc[UR4][R2.64], R5 ;  /* 0x0000000502007986 */ /* 0x000fe2000c101904 */
[----:B------:R-:W-:Y:S05]  /*00e0*/  EXIT ;  /* 0x000000000000794d */ /* 0x000fea0003800000 */
.L_x_0:
[----:B------:R-:W-:-:S00]  /*00f0*/  BRA `(.L_x_0) ;  /* 0xfffffffc00fc7947 */ /* 0x000fc0000383ffff */
[----:B------:R-:W-:-:S00]  /*0100*/  NOP ;  /* 0x0000000000007918 */ /* 0x000fc00000000000 */
[----:B------:R-:W-:-:S00]  /*0110*/  NOP ;  /* 0x0000000000007918 */ /* 0x000fc00000000000 */
[----:B------:R-:W-:-:S00]  /*0120*/  NOP ;  /* 0x0000000000007918 */ /* 0x000fc00000000000 */
[----:B------:R-:W-:-:S00]  /*0130*/  NOP ;  /* 0x0000000000007918 */ /* 0x000fc00000000000 */
[----:B------:R-:W-:-:S00]  /*0140*/  NOP ;  /* 0x0000000000007918 */ /* 0x000fc00000000000 */
[----:B------:R-:W-:-:S00]  /*0150*/  NOP ;  /* 0x0000000000007918 */ /* 0x000fc00000000000 */
[----:B------:R-:W-:-:S00]  /*0160*/  NOP ;  /* 0x0000000000007918 */ /* 0x000fc00000000000 */
[----:B------:R-:W-:-:S00]  /*0170*/  NOP ;  /* 0x0000000000007918 */ /* 0x000fc00000000000 */
.L_x_1:


//--------------------- .nv.shared.reserved.0     --------------------------
	.section	.nv.shared.reserved.0,"aw",@nobits
	.weak		__nv_reservedSMEM_offset_0_alias
	.size		__nv_reservedSMEM_offset_0_alias, 0, 64
	.other		__nv_reservedSMEM_offset_0_alias,@"STO_CUDA_RESERVED_SHARED STV_DEFAULT"
__nv_reservedSMEM_offset_0_alias:
	.zero		0
	.zero		64


//--------------------- .nv.constant0._Z19memory_latency_testPii --------------------------
	.section	.nv.constant0._Z19memory_latency_testPii,"a",@progbits
	.sectionflags	@""
	.align	4
.nv.constant0._Z19memory_latency_testPii:
	.zero		908


//--------------------- SYMBOLS --------------------------

	.type		.nv.reservedSmem.offset0,@object
	.size		.nv.reservedSmem.offset0,0x4
